//
// Generated by NVIDIA NVVM Compiler
//
// Compiler Build ID: CL-36424714
// Cuda compilation tools, release 13.0, V13.0.88
// Based on NVVM 20.0.0
//

.version 9.0
.target sm_100
.address_size 64

	// .globl	_Z11Zoom_kernelPhS_iiiid

.visible .entry _Z11Zoom_kernelPhS_iiiid(
	.param .u64 .ptr .align 1 _Z11Zoom_kernelPhS_iiiid_param_0,
	.param .u64 .ptr .align 1 _Z11Zoom_kernelPhS_iiiid_param_1,
	.param .u32 _Z11Zoom_kernelPhS_iiiid_param_2,
	.param .u32 _Z11Zoom_kernelPhS_iiiid_param_3,
	.param .u32 _Z11Zoom_kernelPhS_iiiid_param_4,
	.param .u32 _Z11Zoom_kernelPhS_iiiid_param_5,
	.param .f64 _Z11Zoom_kernelPhS_iiiid_param_6
)
{
	.reg .pred 	%p<7>;
	.reg .b16 	%rs<2>;
	.reg .b32 	%r<19>;
	.reg .b64 	%rd<9>;
	.reg .b64 	%fd<10>;

	ld.param.u64 	%rd1, [_Z11Zoom_kernelPhS_iiiid_param_0];
	ld.param.u64 	%rd2, [_Z11Zoom_kernelPhS_iiiid_param_1];
	ld.param.u32 	%r3, [_Z11Zoom_kernelPhS_iiiid_param_2];
	ld.param.u32 	%r6, [_Z11Zoom_kernelPhS_iiiid_param_3];
	ld.param.u32 	%r4, [_Z11Zoom_kernelPhS_iiiid_param_4];
	ld.param.u32 	%r5, [_Z11Zoom_kernelPhS_iiiid_param_5];
	ld.param.f64 	%fd3, [_Z11Zoom_kernelPhS_iiiid_param_6];
	mov.u32 	%r8, %ctaid.x;
	mov.u32 	%r9, %ntid.x;
	mov.u32 	%r10, %tid.x;
	mad.lo.s32 	%r1, %r8, %r9, %r10;
	mov.u32 	%r11, %ctaid.y;
	mov.u32 	%r12, %ntid.y;
	mov.u32 	%r13, %tid.y;
	mad.lo.s32 	%r14, %r11, %r12, %r13;
	setp.ge.s32 	%p1, %r1, %r3;
	setp.ge.s32 	%p2, %r14, %r6;
	or.pred  	%p3, %p1, %p2;
	@%p3 bra 	$L__BB0_3;
	cvt.rn.f64.s32 	%fd4, %r1;
	div.rn.f64 	%fd1, %fd4, %fd3;
	cvt.rn.f64.u32 	%fd5, %r14;
	div.rn.f64 	%fd6, %fd5, %fd3;
	cvt.rn.f64.s32 	%fd7, %r4;
	setp.ge.f64 	%p4, %fd1, %fd7;
	cvt.rn.f64.s32 	%fd8, %r5;
	setp.ge.f64 	%p5, %fd6, %fd8;
	or.pred  	%p6, %p4, %p5;
	@%p6 bra 	$L__BB0_3;
	cvt.rzi.s32.f64 	%r15, %fd6;
	cvt.rzi.s32.f64 	%r16, %fd1;
	mad.lo.s32 	%r17, %r15, %r4, %r16;
	cvt.s64.s32 	%rd3, %r17;
	cvta.to.global.u64 	%rd4, %rd1;
	add.s64 	%rd5, %rd4, %rd3;
	ld.global.u8 	%rs1, [%rd5];
	mad.lo.s32 	%r18, %r3, %r14, %r1;
	cvt.s64.s32 	%rd6, %r18;
	cvta.to.global.u64 	%rd7, %rd2;
	add.s64 	%rd8, %rd7, %rd6;
	st.global.u8 	[%rd8], %rs1;
$L__BB0_3:
	ret;

}


// ===== COMPILED SASS (sm_100) =====

	.target	sm_100

	.elftype	@"ET_EXEC"


//--------------------- .note.nv.tkinfo           --------------------------
	.section	.note.nv.tkinfo,"",@"SHT_NOTE"
	.sectionflags	@"SHF_NOTE_NV_TKINFO"
	.tkinfo
        /*0018*/ 	.word	0x00000002
        /*0030*/ 	.string	""
        /*0030*/ 	.string	"ptxas"
        /*0030*/ 	.string	"Cuda compilation tools, release 13.0, V13.0.88"
        /*0030*/ 	.string	"Build cuda_13.0.r13.0/compiler.36424714_0"
        /*0030*/ 	.string	"-arch sm_100 -m 64 "



//--------------------- .note.nv.cuinfo           --------------------------
	.section	.note.nv.cuinfo,"",@"SHT_NOTE"
	.sectionflags	@"SHF_NOTE_NV_CUINFO"
        /*0018*/ 	.short	0x0002
        /*001a*/ 	.short	0x0064
        /*001c*/ 	.short	0x0082
	.zero		2


//--------------------- .nv.info                  --------------------------
	.section	.nv.info,"",@"SHT_CUDA_INFO"
	.align	4


	//----- nvinfo : EIATTR_REGCOUNT
	.align		4
        /*0000*/ 	.byte	0x04, 0x2f
        /*0002*/ 	.short	(.L_1 - .L_0)
	.align		4
.L_0:
        /*0004*/ 	.word	index@(_Z11Zoom_kernelPhS_iiiid)
        /*0008*/ 	.word	0x0000001b


	//----- nvinfo : EIATTR_FRAME_SIZE
	.align		4
.L_1:
        /*000c*/ 	.byte	0x04, 0x11
        /*000e*/ 	.short	(.L_3 - .L_2)
	.align		4
.L_2:
        /*0010*/ 	.word	index@($__internal_0_$__cuda_sm20_div_rn_f64_full)
        /*0014*/ 	.word	0x00000000


	//----- nvinfo : EIATTR_FRAME_SIZE
	.align		4
.L_3:
        /*0018*/ 	.byte	0x04, 0x11
        /*001a*/ 	.short	(.L_5 - .L_4)
	.align		4
.L_4:
        /*001c*/ 	.word	index@(_Z11Zoom_kernelPhS_iiiid)
        /*0020*/ 	.word	0x00000000


	//----- nvinfo : EIATTR_MIN_STACK_SIZE
	.align		4
.L_5:
        /*0024*/ 	.byte	0x04, 0x12
        /*0026*/ 	.short	(.L_7 - .L_6)
	.align		4
.L_6:
        /*0028*/ 	.word	index@(_Z11Zoom_kernelPhS_iiiid)
        /*002c*/ 	.word	0x00000000
.L_7:


//--------------------- .nv.compat                --------------------------
	.section	.nv.compat,"",@"SHT_CUDA_COMPAT_INFO"
	.align	4
        /*0000*/ 	.byte	0x02, 0x09, 0x00, 0x00, 0x02, 0x02, 0x01, 0x00, 0x02, 0x05, 0x05, 0x00, 0x03, 0x07, 0x01, 0x01
        /*0010*/ 	.byte	0x02, 0x03, 0x00, 0x00, 0x02, 0x06, 0x01, 0x00, 0x04, 0x0b, 0x08, 0x00, 0x01, 0x00, 0x00, 0x00
        /*0020*/ 	.byte	0x00, 0x00, 0x00, 0x00


//--------------------- .nv.info._Z11Zoom_kernelPhS_iiiid --------------------------
	.section	.nv.info._Z11Zoom_kernelPhS_iiiid,"",@"SHT_CUDA_INFO"
	.sectionflags	@""
	.align	4


	//----- nvinfo : EIATTR_CUDA_API_VERSION
	.align		4
        /*0000*/ 	.byte	0x04, 0x37
        /*0002*/ 	.short	(.L_9 - .L_8)
.L_8:
        /*0004*/ 	.word	0x00000082


	//----- nvinfo : EIATTR_KPARAM_INFO
	.align		4
.L_9:
        /*0008*/ 	.byte	0x04, 0x17
        /*000a*/ 	.short	(.L_11 - .L_10)
.L_10:
        /*000c*/ 	.word	0x00000000
        /*0010*/ 	.short	0x0006
        /*0012*/ 	.short	0x0020
        /*0014*/ 	.byte	0x00, 0xf0, 0x21, 0x00


	//----- nvinfo : EIATTR_KPARAM_INFO
	.align		4
.L_11:
        /*0018*/ 	.byte	0x04, 0x17
        /*001a*/ 	.short	(.L_13 - .L_12)
.L_12:
        /*001c*/ 	.word	0x00000000
        /*0020*/ 	.short	0x0005
        /*0022*/ 	.short	0x001c
        /*0024*/ 	.byte	0x00, 0xf0, 0x11, 0x00


	//----- nvinfo : EIATTR_KPARAM_INFO
	.align		4
.L_13:
        /*0028*/ 	.byte	0x04, 0x17
        /*002a*/ 	.short	(.L_15 - .L_14)
.L_14:
        /*002c*/ 	.word	0x00000000
        /*0030*/ 	.short	0x0004
        /*0032*/ 	.short	0x0018
        /*0034*/ 	.byte	0x00, 0xf0, 0x11, 0x00


	//----- nvinfo : EIATTR_KPARAM_INFO
	.align		4
.L_15:
        /*0038*/ 	.byte	0x04, 0x17
        /*003a*/ 	.short	(.L_17 - .L_16)
.L_16:
        /*003c*/ 	.word	0x00000000
        /*0040*/ 	.short	0x0003
        /*0042*/ 	.short	0x0014
        /*0044*/ 	.byte	0x00, 0xf0, 0x11, 0x00


	//----- nvinfo : EIATTR_KPARAM_INFO
	.align		4
.L_17:
        /*0048*/ 	.byte	0x04, 0x17
        /*004a*/ 	.short	(.L_19 - .L_18)
.L_18:
        /*004c*/ 	.word	0x00000000
        /*0050*/ 	.short	0x0002
        /*0052*/ 	.short	0x0010
        /*0054*/ 	.byte	0x00, 0xf0, 0x11, 0x00


	//----- nvinfo : EIATTR_KPARAM_INFO
	.align		4
.L_19:
        /*0058*/ 	.byte	0x04, 0x17
        /*005a*/ 	.short	(.L_21 - .L_20)
.L_20:
        /*005c*/ 	.word	0x00000000
        /*0060*/ 	.short	0x0001
        /*0062*/ 	.short	0x0008
        /*0064*/ 	.byte	0x00, 0xf5, 0x21, 0x00


	//----- nvinfo : EIATTR_KPARAM_INFO
	.align		4
.L_21:
        /*0068*/ 	.byte	0x04, 0x17
        /*006a*/ 	.short	(.L_23 - .L_22)
.L_22:
        /*006c*/ 	.word	0x00000000
        /*0070*/ 	.short	0x0000
        /*0072*/ 	.short	0x0000
        /*0074*/ 	.byte	0x00, 0xf5, 0x21, 0x00


	//----- nvinfo : EIATTR_SPARSE_MMA_MASK
	.align		4
.L_23:
        /*0078*/ 	.byte	0x03, 0x50
        /*007a*/ 	.short	0x0000


	//----- nvinfo : EIATTR_MAXREG_COUNT
	.align		4
        /*007c*/ 	.byte	0x03, 0x1b
        /*007e*/ 	.short	0x00ff


	//----- nvinfo : EIATTR_MERCURY_ISA_VERSION
	.align		4
        /*0080*/ 	.byte	0x03, 0x5f
        /*0082*/ 	.short	0x0101


	//----- nvinfo : EIATTR_VRC_CTA_INIT_COUNT
	.align		4
        /*0084*/ 	.byte	0x02, 0x4a
	.zero		1
	.zero		1


	//----- nvinfo : EIATTR_EXIT_INSTR_OFFSETS
	.align		4
        /*0088*/ 	.byte	0x04, 0x1c
        /*008a*/ 	.short	(.L_25 - .L_24)


	//   ....[0]....
.L_24:
        /*008c*/ 	.word	0x000000c0


	//   ....[1]....
        /*0090*/ 	.word	0x00000440


	//   ....[2]....
        /*0094*/ 	.word	0x00000520


	//----- nvinfo : EIATTR_CRS_STACK_SIZE
	.align		4
.L_25:
        /*0098*/ 	.byte	0x04, 0x1e
        /*009a*/ 	.short	(.L_27 - .L_26)
.L_26:
        /*009c*/ 	.word	0x00000000


	//----- nvinfo : EIATTR_CBANK_PARAM_SIZE
	.align		4
.L_27:
        /*00a0*/ 	.byte	0x03, 0x19
        /*00a2*/ 	.short	0x0028


	//----- nvinfo : EIATTR_PARAM_CBANK
	.align		4
        /*00a4*/ 	.byte	0x04, 0x0a
        /*00a6*/ 	.short	(.L_29 - .L_28)
	.align		4
.L_28:
        /*00a8*/ 	.word	index@(.nv.constant0._Z11Zoom_kernelPhS_iiiid)
        /*00ac*/ 	.short	0x0380
        /*00ae*/ 	.short	0x0028


	//----- nvinfo : EIATTR_SW_WAR
	.align		4
.L_29:
        /*00b0*/ 	.byte	0x04, 0x36
        /*00b2*/ 	.short	(.L_31 - .L_30)
.L_30:
        /*00b4*/ 	.word	0x00000008
.L_31:


//--------------------- .nv.callgraph             --------------------------
	.section	.nv.callgraph,"",@"SHT_CUDA_CALLGRAPH"
	.align	4
	.sectionentsize	8
	.align		4
        /*0000*/ 	.word	0x00000000
	.align		4
        /*0004*/ 	.word	0xffffffff
	.align		4
        /*0008*/ 	.word	0x00000000
	.align		4
        /*000c*/ 	.word	0xfffffffe
	.align		4
        /*0010*/ 	.word	0x00000000
	.align		4
        /*0014*/ 	.word	0xfffffffd
	.align		4
        /*0018*/ 	.word	0x00000000
	.align		4
        /*001c*/ 	.word	0xfffffffc


//--------------------- .text._Z11Zoom_kernelPhS_iiiid --------------------------
	.section	.text._Z11Zoom_kernelPhS_iiiid,"ax",@progbits
	.align	128
        .global         _Z11Zoom_kernelPhS_iiiid
        .type           _Z11Zoom_kernelPhS_iiiid,@function
        .size           _Z11Zoom_kernelPhS_iiiid,(.L_x_10 - _Z11Zoom_kernelPhS_iiiid)
        .other          _Z11Zoom_kernelPhS_iiiid,@"STO_CUDA_ENTRY STV_DEFAULT"
_Z11Zoom_kernelPhS_iiiid:
.text._Z11Zoom_kernelPhS_iiiid:
[----:B------:R-:W-:Y:S01]  /*0000*/  LDC R1, c[0x0][0x37c] ;  /* 0x0000df00ff017b82 */ /* 0x000fe20000000800 */
[----:B------:R-:W0:Y:S07]  /*0010*/  S2R R2, SR_TID.Y ;  /* 0x0000000000027919 */ /* 0x000e2e0000002200 */
[----:B------:R-:W1:Y:S01]  /*0020*/  LDC R0, c[0x0][0x360] ;  /* 0x0000d800ff007b82 */ /* 0x000e620000000800 */
[----:B------:R-:W2:Y:S01]  /*0030*/  LDCU.64 UR6, c[0x0][0x390] ;  /* 0x00007200ff0677ac */ /* 0x000ea20008000a00 */
[----:B------:R-:W1:Y:S06]  /*0040*/  S2R R3, SR_TID.X ;  /* 0x0000000000037919 */ /* 0x000e6c0000002100 */
[----:B------:R-:W0:Y:S08]  /*0050*/  S2UR UR5, SR_CTAID.Y ;  /* 0x00000000000579c3 */ /* 0x000e300000002600 */
[----:B------:R-:W0:Y:S08]  /*0060*/  LDC R13, c[0x0][0x364] ;  /* 0x0000d900ff0d7b82 */ /* 0x000e300000000800 */
[----:B------:R-:W1:Y:S01]  /*0070*/  S2UR UR4, SR_CTAID.X ;  /* 0x00000000000479c3 */ /* 0x000e620000002500 */
[----:B0-----:R-:W-:-:S05]  /*0080*/  IMAD R13, R13, UR5, R2 ;  /* 0x000000050d0d7c24 */ /* 0x001fca000f8e0202 */
[----:B--2---:R-:W-:Y:S01]  /*0090*/  ISETP.GE.AND P0, PT, R13, UR7, PT ;  /* 0x000000070d007c0c */ /* 0x004fe2000bf06270 */
[----:B-1----:R-:W-:-:S05]  /*00a0*/  IMAD R0, R0, UR4, R3 ;  /* 0x0000000400007c24 */ /* 0x002fca000f8e0203 */
[----:B------:R-:W-:-:S13]  /*00b0*/  ISETP.GE.OR P0, PT, R0, UR6, P0 ;  /* 0x0000000600007c0c */ /* 0x000fda0008706670 */
[----:B------:R-:W-:Y:S05]  /*00c0*/  @P0 EXIT ;  /* 0x000000000000094d */ /* 0x000fea0003800000 */
[----:B------:R-:W0:Y:S01]  /*00d0*/  LDCU UR4, c[0x0][0x3a4] ;  /* 0x00007480ff0477ac */ /* 0x000e220008000800 */
[----:B------:R-:W1:Y:S01]  /*00e0*/  LDC.64 R8, c[0x0][0x3a0] ;  /* 0x0000e800ff087b82 */ /* 0x000e620000000a00 */
[----:B------:R-:W-:Y:S01]  /*00f0*/  IMAD.MOV.U32 R2, RZ, RZ, 0x1 ;  /* 0x00000001ff027424 */ /* 0x000fe200078e00ff */
[----:B------:R-:W-:Y:S01]  /*0100*/  BSSY.RECONVERGENT B0, `(.L_x_0) ;  /* 0x0000017000007945 */ /* 0x000fe20003800200 */
[----:B0-----:R-:W1:Y:S04]  /*0110*/  MUFU.RCP64H R3, UR4 ;  /* 0x0000000400037d08 */ /* 0x001e680008001800 */
[----:B-1----:R-:W-:-:S08]  /*0120*/  DFMA R4, R2, -R8, 1 ;  /* 0x3ff000000204742b */ /* 0x002fd00000000808 */
[----:B------:R-:W-:-:S08]  /*0130*/  DFMA R4, R4, R4, R4 ;  /* 0x000000040404722b */ /* 0x000fd00000000004 */
[----:B------:R-:W-:Y:S02]  /*0140*/  DFMA R2, R2, R4, R2 ;  /* 0x000000040202722b */ /* 0x000fe40000000002 */
[----:B------:R-:W0:Y:S06]  /*0150*/  I2F.F64 R4, R0 ;  /* 0x0000000000047312 */ /* 0x000e2c0000201c00 */
[----:B------:R-:W-:-:S08]  /*0160*/  DFMA R6, R2, -R8, 1 ;  /* 0x3ff000000206742b */ /* 0x000fd00000000808 */
[----:B------:R-:W-:Y:S01]  /*0170*/  DFMA R2, R2, R6, R2 ;  /* 0x000000060202722b */ /* 0x000fe20000000002 */
[----:B0-----:R-:W-:-:S07]  /*0180*/  FSETP.GEU.AND P1, PT, |R5|, 6.5827683646048100446e-37, PT ;  /* 0x036000000500780b */ /* 0x001fce0003f2e200 */
[----:B------:R-:W-:-:S08]  /*0190*/  DMUL R6, R4, R2 ;  /* 0x0000000204067228 */ /* 0x000fd00000000000 */
[----:B------:R-:W-:-:S08]  /*01a0*/  DFMA R8, R6, -R8, R4 ;  /* 0x800000080608722b */ /* 0x000fd00000000004 */
[----:B------:R-:W-:Y:S01]  /*01b0*/  DFMA R2, R2, R8, R6 ;  /* 0x000000080202722b */ /* 0x000fe20000000006 */
[----:B------:R-:W0:Y:S09]  /*01c0*/  LDC R7, c[0x0][0x3a4] ;  /* 0x0000e900ff077b82 */ /* 0x000e320000000800 */
[----:B------:R-:W-:Y:S01]  /*01d0*/  FFMA R6, RZ, UR4, R3 ;  /* 0x00000004ff067c23 */ /* 0x000fe20008000003 */
[----:B------:R-:W1:Y:S04]  /*01e0*/  LDCU UR4, c[0x0][0x3a0] ;  /* 0x00007400ff0477ac */ /* 0x000e680008000800 */
[----:B------:R-:W-:-:S13]  /*01f0*/  FSETP.GT.AND P0, PT, |R6|, 1.469367938527859385e-39, PT ;  /* 0x001000000600780b */ /* 0x000fda0003f04200 */
[----:B------:R-:W-:Y:S05]  /*0200*/  @P0 BRA P1, `(.L_x_1) ;  /* 0x0000000000180947 */ /* 0x000fea0000800000 */
[----:B------:R-:W-:Y:S01]  /*0210*/  IMAD.MOV.U32 R8, RZ, RZ, R4 ;  /* 0x000000ffff087224 */ /* 0x000fe200078e0004 */
[----:B------:R-:W-:Y:S01]  /*0220*/  MOV R12, 0x250 ;  /* 0x00000250000c7802 */ /* 0x000fe20000000f00 */
[----:B------:R-:W-:-:S07]  /*0230*/  IMAD.MOV.U32 R9, RZ, RZ, R5 ;  /* 0x000000ffff097224 */ /* 0x000fce00078e0005 */
[----:B01----:R-:W-:Y:S05]  /*0240*/  CALL.REL.NOINC `($__internal_0_$__cuda_sm20_div_rn_f64_full) ;  /* 0x0000000000b87944 */ /* 0x003fea0003c00000 */
[----:B------:R-:W-:Y:S02]  /*0250*/  IMAD.MOV.U32 R2, RZ, RZ, R16 ;  /* 0x000000ffff027224 */ /* 0x000fe400078e0010 */
[----:B------:R-:W-:-:S07]  /*0260*/  IMAD.MOV.U32 R3, RZ, RZ, R17 ;  /* 0x000000ffff037224 */ /* 0x000fce00078e0011 */
.L_x_1:
[----:B-1----:R-:W-:Y:S05]  /*0270*/  BSYNC.RECONVERGENT B0 ;  /* 0x0000000000007941 */ /* 0x002fea0003800200 */
.L_x_0:
[----:B------:R-:W1:Y:S01]  /*0280*/  LDCU UR5, c[0x0][0x3a4] ;  /* 0x00007480ff0577ac */ /* 0x000e620008000800 */
[----:B------:R-:W2:Y:S01]  /*0290*/  LDC.64 R10, c[0x0][0x3a0] ;  /* 0x0000e800ff0a7b82 */ /* 0x000ea20000000a00 */
[----:B------:R-:W-:Y:S01]  /*02a0*/  IMAD.MOV.U32 R4, RZ, RZ, 0x1 ;  /* 0x00000001ff047424 */ /* 0x000fe200078e00ff */
[----:B------:R-:W-:Y:S01]  /*02b0*/  BSSY.RECONVERGENT B0, `(.L_x_2) ;  /* 0x0000013000007945 */ /* 0x000fe20003800200 */
[----:B-1----:R-:W2:Y:S04]  /*02c0*/  MUFU.RCP64H R5, UR5 ;  /* 0x0000000500057d08 */ /* 0x002ea80008001800 */
[----:B--2---:R-:W-:-:S08]  /*02d0*/  DFMA R8, R4, -R10, 1 ;  /* 0x3ff000000408742b */ /* 0x004fd0000000080a */
[----:B------:R-:W-:-:S08]  /*02e0*/  DFMA R8, R8, R8, R8 ;  /* 0x000000080808722b */ /* 0x000fd00000000008 */
[----:B------:R-:W-:Y:S02]  /*02f0*/  DFMA R4, R4, R8, R4 ;  /* 0x000000080404722b */ /* 0x000fe40000000004 */
[----:B------:R-:W1:Y:S06]  /*0300*/  I2F.F64.U32 R8, R13 ;  /* 0x0000000d00087312 */ /* 0x000e6c0000201800 */
[----:B------:R-:W-:-:S08]  /*0310*/  DFMA R14, R4, -R10, 1 ;  /* 0x3ff00000040e742b */ /* 0x000fd0000000080a */
[----:B------:R-:W-:Y:S01]  /*0320*/  DFMA R14, R4, R14, R4 ;  /* 0x0000000e040e722b */ /* 0x000fe20000000004 */
[----:B-1----:R-:W-:-:S07]  /*0330*/  FSETP.GEU.AND P1, PT, |R9|, 6.5827683646048100446e-37, PT ;  /* 0x036000000900780b */ /* 0x002fce0003f2e200 */
[----:B------:R-:W-:-:S08]  /*0340*/  DMUL R4, R14, R8 ;  /* 0x000000080e047228 */ /* 0x000fd00000000000 */
[----:B------:R-:W-:-:S08]  /*0350*/  DFMA R10, R4, -R10, R8 ;  /* 0x8000000a040a722b */ /* 0x000fd00000000008 */
[----:B------:R-:W-:-:S10]  /*0360*/  DFMA R4, R14, R10, R4 ;  /* 0x0000000a0e04722b */ /* 0x000fd40000000004 */
[----:B------:R-:W-:-:S05]  /*0370*/  FFMA R6, RZ, UR5, R5 ;  /* 0x00000005ff067c23 */ /* 0x000fca0008000005 */
[----:B------:R-:W-:-:S13]  /*0380*/  FSETP.GT.AND P0, PT, |R6|, 1.469367938527859385e-39, PT ;  /* 0x001000000600780b */ /* 0x000fda0003f04200 */
[----:B------:R-:W-:Y:S05]  /*0390*/  @P0 BRA P1, `(.L_x_3) ;  /* 0x0000000000100947 */ /* 0x000fea0000800000 */
[----:B------:R-:W-:-:S07]  /*03a0*/  MOV R12, 0x3c0 ;  /* 0x000003c0000c7802 */ /* 0x000fce0000000f00 */
[----:B0-----:R-:W-:Y:S05]  /*03b0*/  CALL.REL.NOINC `($__internal_0_$__cuda_sm20_div_rn_f64_full) ;  /* 0x00000000005c7944 */ /* 0x001fea0003c00000 */
[----:B------:R-:W-:Y:S02]  /*03c0*/  IMAD.MOV.U32 R4, RZ, RZ, R16 ;  /* 0x000000ffff047224 */ /* 0x000fe400078e0010 */
[----:B------:R-:W-:-:S07]  /*03d0*/  IMAD.MOV.U32 R5, RZ, RZ, R17 ;  /* 0x000000ffff057224 */ /* 0x000fce00078e0011 */
.L_x_3:
[----:B------:R-:W-:Y:S05]  /*03e0*/  BSYNC.RECONVERGENT B0 ;  /* 0x0000000000007941 */ /* 0x000fea0003800200 */
.L_x_2:
[----:B------:R-:W1:Y:S02]  /*03f0*/  LDCU.64 UR6, c[0x0][0x398] ;  /* 0x00007300ff0677ac */ /* 0x000e640008000a00 */
[----:B-1----:R-:W1:Y:S08]  /*0400*/  I2F.F64 R8, UR7 ;  /* 0x0000000700087d12 */ /* 0x002e700008201c00 */
[----:B0-----:R-:W0:Y:S01]  /*0410*/  I2F.F64 R6, UR6 ;  /* 0x0000000600067d12 */ /* 0x001e220008201c00 */
[----:B-1----:R-:W-:-:S06]  /*0420*/  DSETP.GE.AND P0, PT, R4, R8, PT ;  /* 0x000000080400722a */ /* 0x002fcc0003f06000 */
[----:B0-----:R-:W-:-:S14]  /*0430*/  DSETP.GE.OR P0, PT, R2, R6, P0 ;  /* 0x000000060200722a */ /* 0x001fdc0000706400 */
[----:B------:R-:W-:Y:S05]  /*0440*/  @P0 EXIT ;  /* 0x000000000000094d */ /* 0x000fea0003800000 */
[----:B------:R-:W-:Y:S01]  /*0450*/  F2I.F64.TRUNC R4, R4 ;  /* 0x0000000400047311 */ /* 0x000fe2000030d100 */
[----:B------:R-:W0:Y:S01]  /*0460*/  LDCU.128 UR8, c[0x0][0x380] ;  /* 0x00007000ff0877ac */ /* 0x000e220008000c00 */
[----:B------:R-:W1:Y:S06]  /*0470*/  LDCU.64 UR4, c[0x0][0x358] ;  /* 0x00006b00ff0477ac */ /* 0x000e6c0008000a00 */
[----:B------:R-:W2:Y:S01]  /*0480*/  F2I.F64.TRUNC R3, R2 ;  /* 0x0000000200037311 */ /* 0x000ea2000030d100 */
[----:B------:R-:W3:Y:S01]  /*0490*/  LDCU UR7, c[0x0][0x390] ;  /* 0x00007200ff0777ac */ /* 0x000ee20008000800 */
[----:B--2---:R-:W-:-:S05]  /*04a0*/  IMAD R7, R4, UR6, R3 ;  /* 0x0000000604077c24 */ /* 0x004fca000f8e0203 */
[----:B0-----:R-:W-:-:S04]  /*04b0*/  IADD3 R6, P0, PT, R7, UR8, RZ ;  /* 0x0000000807067c10 */ /* 0x001fc8000ff1e0ff */
[----:B------:R-:W-:-:S06]  /*04c0*/  LEA.HI.X.SX32 R7, R7, UR9, 0x1, P0 ;  /* 0x0000000907077c11 */ /* 0x000fcc00080f0eff */
[----:B-1----:R-:W2:Y:S01]  /*04d0*/  LDG.E.U8 R7, desc[UR4][R6.64] ;  /* 0x0000000406077981 */ /* 0x002ea2000c1e1100 */
[----:B---3--:R-:W-:-:S05]  /*04e0*/  IMAD R0, R13, UR7, R0 ;  /* 0x000000070d007c24 */ /* 0x008fca000f8e0200 */
[----:B------:R-:W-:-:S04]  /*04f0*/  IADD3 R8, P0, PT, R0, UR10, RZ ;  /* 0x0000000a00087c10 */ /* 0x000fc8000ff1e0ff */
[----:B------:R-:W-:-:S05]  /*0500*/  LEA.HI.X.SX32 R9, R0, UR11, 0x1, P0 ;  /* 0x0000000b00097c11 */ /* 0x000fca00080f0eff */
[----:B--2---:R-:W-:Y:S01]  /*0510*/  STG.E.U8 desc[UR4][R8.64], R7 ;  /* 0x0000000708007986 */ /* 0x004fe2000c101104 */
[----:B------:R-:W-:Y:S05]  /*0520*/  EXIT ;  /* 0x000000000000794d */ /* 0x000fea0003800000 */
        .weak           $__internal_0_$__cuda_sm20_div_rn_f64_full
        .type           $__internal_0_$__cuda_sm20_div_rn_f64_full,@function
        .size           $__internal_0_$__cuda_sm20_div_rn_f64_full,(.L_x_10 - $__internal_0_$__cuda_sm20_div_rn_f64_full)
$__internal_0_$__cuda_sm20_div_rn_f64_full:
[C---:B------:R-:W-:Y:S01]  /*0530*/  FSETP.GEU.AND P0, PT, |R7|.reuse, 1.469367938527859385e-39, PT ;  /* 0x001000000700780b */ /* 0x040fe20003f0e200 */
[----:B------:R-:W-:Y:S01]  /*0540*/  IMAD.U32 R6, RZ, RZ, UR4 ;  /* 0x00000004ff067e24 */ /* 0x000fe2000f8e00ff */
[----:B------:R-:W-:Y:S01]  /*0550*/  LOP3.LUT R5, R7, 0x800fffff, RZ, 0xc0, !PT ;  /* 0x800fffff07057812 */ /* 0x000fe200078ec0ff */
[----:B------:R-:W-:Y:S01]  /*0560*/  IMAD.U32 R4, RZ, RZ, UR4 ;  /* 0x00000004ff047e24 */ /* 0x000fe2000f8e00ff */
[----:B------:R-:W-:Y:S01]  /*0570*/  FSETP.GEU.AND P2, PT, |R9|, 1.469367938527859385e-39, PT ;  /* 0x001000000900780b */ /* 0x000fe20003f4e200 */
[----:B------:R-:W-:Y:S01]  /*0580*/  IMAD.MOV.U32 R14, RZ, RZ, 0x1 ;  /* 0x00000001ff0e7424 */ /* 0x000fe200078e00ff */
[----:B------:R-:W-:Y:S01]  /*0590*/  LOP3.LUT R5, R5, 0x3ff00000, RZ, 0xfc, !PT ;  /* 0x3ff0000005057812 */ /* 0x000fe200078efcff */
[----:B------:R-:W-:Y:S01]  /*05a0*/  IMAD.MOV.U32 R21, RZ, RZ, 0x1ca00000 ;  /* 0x1ca00000ff157424 */ /* 0x000fe200078e00ff */
[----:B------:R-:W-:Y:S01]  /*05b0*/  LOP3.LUT R20, R9, 0x7ff00000, RZ, 0xc0, !PT ;  /* 0x7ff0000009147812 */ /* 0x000fe200078ec0ff */
[----:B------:R-:W-:Y:S01]  /*05c0*/  BSSY.RECONVERGENT B1, `(.L_x_4) ;  /* 0x000004f000017945 */ /* 0x000fe20003800200 */
[----:B------:R-:W-:-:S03]  /*05d0*/  LOP3.LUT R23, R7, 0x7ff00000, RZ, 0xc0, !PT ;  /* 0x7ff0000007177812 */ /* 0x000fc600078ec0ff */
[----:B------:R-:W-:Y:S01]  /*05e0*/  @!P0 DMUL R4, R6, 8.98846567431157953865e+307 ;  /* 0x7fe0000006048828 */ /* 0x000fe20000000000 */
[C---:B------:R-:W-:Y:S01]  /*05f0*/  ISETP.GE.U32.AND P1, PT, R20.reuse, R23, PT ;  /* 0x000000171400720c */ /* 0x040fe20003f26070 */
[----:B------:R-:W-:Y:S02]  /*0600*/  IMAD.MOV.U32 R22, RZ, RZ, R20 ;  /* 0x000000ffff167224 */ /* 0x000fe400078e0014 */
[----:B------:R-:W-:Y:S02]  /*0610*/  @!P2 LOP3.LUT R17, R7, 0x7ff00000, RZ, 0xc0, !PT ;  /* 0x7ff000000711a812 */ /* 0x000fe400078ec0ff */
[----:B------:R-:W0:Y:S02]  /*0620*/  MUFU.RCP64H R15, R5 ;  /* 0x00000005000f7308 */ /* 0x000e240000001800 */
[----:B------:R-:W-:Y:S02]  /*0630*/  @!P2 ISETP.GE.U32.AND P3, PT, R20, R17, PT ;  /* 0x000000111400a20c */ /* 0x000fe40003f66070 */
[----:B------:R-:W-:-:S02]  /*0640*/  @!P0 LOP3.LUT R23, R5, 0x7ff00000, RZ, 0xc0, !PT ;  /* 0x7ff0000005178812 */ /* 0x000fc400078ec0ff */
[----:B------:R-:W-:-:S04]  /*0650*/  @!P2 SEL R17, R21, 0x63400000, !P3 ;  /* 0x634000001511a807 */ /* 0x000fc80005800000 */
[----:B------:R-:W-:-:S04]  /*0660*/  @!P2 LOP3.LUT R18, R17, 0x80000000, R9, 0xf8, !PT ;  /* 0x800000001112a812 */ /* 0x000fc800078ef809 */
[----:B------:R-:W-:Y:S01]  /*0670*/  @!P2 LOP3.LUT R19, R18, 0x100000, RZ, 0xfc, !PT ;  /* 0x001000001213a812 */ /* 0x000fe200078efcff */
[----:B------:R-:W-:Y:S01]  /*0680*/  @!P2 IMAD.MOV.U32 R18, RZ, RZ, RZ ;  /* 0x000000ffff12a224 */ /* 0x000fe200078e00ff */
[----:B0-----:R-:W-:-:S08]  /*0690*/  DFMA R10, R14, -R4, 1 ;  /* 0x3ff000000e0a742b */ /* 0x001fd00000000804 */
[----:B------:R-:W-:-:S08]  /*06a0*/  DFMA R10, R10, R10, R10 ;  /* 0x0000000a0a0a722b */ /* 0x000fd0000000000a */
[----:B------:R-:W-:Y:S01]  /*06b0*/  DFMA R14, R14, R10, R14 ;  /* 0x0000000a0e0e722b */ /* 0x000fe2000000000e */
[----:B------:R-:W-:Y:S01]  /*06c0*/  SEL R11, R21, 0x63400000, !P1 ;  /* 0x63400000150b7807 */ /* 0x000fe20004800000 */
[----:B------:R-:W-:-:S03]  /*06d0*/  IMAD.MOV.U32 R10, RZ, RZ, R8 ;  /* 0x000000ffff0a7224 */ /* 0x000fc600078e0008 */
[----:B------:R-:W-:-:S03]  /*06e0*/  LOP3.LUT R11, R11, 0x800fffff, R9, 0xf8, !PT ;  /* 0x800fffff0b0b7812 */ /* 0x000fc600078ef809 */
[----:B------:R-:W-:-:S03]  /*06f0*/  DFMA R16, R14, -R4, 1 ;  /* 0x3ff000000e10742b */ /* 0x000fc60000000804 */
[----:B------:R-:W-:-:S05]  /*0700*/  @!P2 DFMA R10, R10, 2, -R18 ;  /* 0x400000000a0aa82b */ /* 0x000fca0000000812 */
[----:B------:R-:W-:-:S05]  /*0710*/  DFMA R16, R14, R16, R14 ;  /* 0x000000100e10722b */ /* 0x000fca000000000e */
[----:B------:R-:W-:-:S03]  /*0720*/  @!P2 LOP3.LUT R22, R11, 0x7ff00000, RZ, 0xc0, !PT ;  /* 0x7ff000000b16a812 */ /* 0x000fc600078ec0ff */
[----:B------:R-:W-:Y:S02]  /*0730*/  DMUL R14, R16, R10 ;  /* 0x0000000a100e7228 */ /* 0x000fe40000000000 */
[----:B------:R-:W-:-:S05]  /*0740*/  VIADD R24, R22, 0xffffffff ;  /* 0xffffffff16187836 */ /* 0x000fca0000000000 */
[----:B------:R-:W-:Y:S01]  /*0750*/  ISETP.GT.U32.AND P0, PT, R24, 0x7feffffe, PT ;  /* 0x7feffffe1800780c */ /* 0x000fe20003f04070 */
[----:B------:R-:W-:Y:S01]  /*0760*/  VIADD R24, R23, 0xffffffff ;  /* 0xffffffff17187836 */ /* 0x000fe20000000000 */
[----:B------:R-:W-:-:S04]  /*0770*/  DFMA R18, R14, -R4, R10 ;  /* 0x800000040e12722b */ /* 0x000fc8000000000a */
[----:B------:R-:W-:-:S04]  /*0780*/  ISETP.GT.U32.OR P0, PT, R24, 0x7feffffe, P0 ;  /* 0x7feffffe1800780c */ /* 0x000fc80000704470 */
[----:B------:R-:W-:-:S09]  /*0790*/  DFMA R14, R16, R18, R14 ;  /* 0x00000012100e722b */ /* 0x000fd2000000000e */
[----:B------:R-:W-:Y:S05]  /*07a0*/  @P0 BRA `(.L_x_5) ;  /* 0x00000000006c0947 */ /* 0x000fea0003800000 */
[----:B------:R-:W-:Y:S01]  /*07b0*/  LOP3.LUT R9, R7, 0x7ff00000, RZ, 0xc0, !PT ;  /* 0x7ff0000007097812 */ /* 0x000fe200078ec0ff */
[----:B------:R-:W-:-:S03]  /*07c0*/  IMAD.MOV.U32 R18, RZ, RZ, RZ ;  /* 0x000000ffff127224 */ /* 0x000fc600078e00ff */
[CC--:B------:R-:W-:Y:S02]  /*07d0*/  VIADDMNMX R8, R20.reuse, -R9.reuse, 0xb9600000, !PT ;  /* 0xb960000014087446 */ /* 0x0c0fe40007800909 */
[----:B------:R-:W-:Y:S02]  /*07e0*/  ISETP.GE.U32.AND P0, PT, R20, R9, PT ;  /* 0x000000091400720c */ /* 0x000fe40003f06070 */
[----:B------:R-:W-:Y:S02]  /*07f0*/  VIMNMX R8, PT, PT, R8, 0x46a00000, PT ;  /* 0x46a0000008087848 */ /* 0x000fe40003fe0100 */
[----:B------:R-:W-:-:S05]  /*0800*/  SEL R21, R21, 0x63400000, !P0 ;  /* 0x6340000015157807 */ /* 0x000fca0004000000 */
[----:B------:R-:W-:-:S04]  /*0810*/  IMAD.IADD R8, R8, 0x1, -R21 ;  /* 0x0000000108087824 */ /* 0x000fc800078e0a15 */
[----:B------:R-:W-:-:S06]  /*0820*/  VIADD R19, R8, 0x7fe00000 ;  /* 0x7fe0000008137836 */ /* 0x000fcc0000000000 */
[----:B------:R-:W-:-:S10]  /*0830*/  DMUL R16, R14, R18 ;  /* 0x000000120e107228 */ /* 0x000fd40000000000 */
[----:B------:R-:W-:-:S13]  /*0840*/  FSETP.GTU.AND P0, PT, |R17|, 1.469367938527859385e-39, PT ;  /* 0x001000001100780b */ /* 0x000fda0003f0c200 */
[----:B------:R-:W-:Y:S05]  /*0850*/  @P0 BRA `(.L_x_6) ;  /* 0x0000000000940947 */ /* 0x000fea0003800000 */
[----:B------:R-:W-:Y:S01]  /*0860*/  DFMA R4, R14, -R4, R10 ;  /* 0x800000040e04722b */ /* 0x000fe2000000000a */
[----:B------:R-:W-:-:S09]  /*0870*/  IMAD.MOV.U32 R18, RZ, RZ, RZ ;  /* 0x000000ffff127224 */ /* 0x000fd200078e00ff */
[C---:B------:R-:W-:Y:S02]  /*0880*/  FSETP.NEU.AND P0, PT, R5.reuse, RZ, PT ;  /* 0x000000ff0500720b */ /* 0x040fe40003f0d000 */
[----:B------:R-:W-:-:S04]  /*0890*/  LOP3.LUT R9, R5, 0x80000000, R7, 0x48, !PT ;  /* 0x8000000005097812 */ /* 0x000fc800078e4807 */
[----:B------:R-:W-:-:S07]  /*08a0*/  LOP3.LUT R19, R9, R19, RZ, 0xfc, !PT ;  /* 0x0000001309137212 */ /* 0x000fce00078efcff */
[----:B------:R-:W-:Y:S05]  /*08b0*/  @!P0 BRA `(.L_x_6) ;  /* 0x00000000007c8947 */ /* 0x000fea0003800000 */
[----:B------:R-:W-:Y:S02]  /*08c0*/  IMAD.MOV R5, RZ, RZ, -R8 ;  /* 0x000000ffff057224 */ /* 0x000fe400078e0a08 */
[----:B------:R-:W-:-:S06]  /*08d0*/  IMAD.MOV.U32 R4, RZ, RZ, RZ ;  /* 0x000000ffff047224 */ /* 0x000fcc00078e00ff */
[----:B------:R-:W-:Y:S02]  /*08e0*/  DFMA R4, R16, -R4, R14 ;  /* 0x800000041004722b */ /* 0x000fe4000000000e */
[----:B------:R-:W-:-:S04]  /*08f0*/  DMUL.RP R14, R14, R18 ;  /* 0x000000120e0e7228 */ /* 0x000fc80000008000 */
[----:B------:R-:W-:-:S04]  /*0900*/  IADD3 R4, PT, PT, -R8, -0x43300000, RZ ;  /* 0xbcd0000008047810 */ /* 0x000fc80007ffe1ff */
[----:B------:R-:W-:Y:S02]  /*0910*/  FSETP.NEU.AND P0, PT, |R5|, R4, PT ;  /* 0x000000040500720b */ /* 0x000fe40003f0d200 */
[----:B------:R-:W-:Y:S02]  /*0920*/  LOP3.LUT R9, R15, R9, RZ, 0x3c, !PT ;  /* 0x000000090f097212 */ /* 0x000fe400078e3cff */
[----:B------:R-:W-:Y:S02]  /*0930*/  FSEL R16, R14, R16, !P0 ;  /* 0x000000100e107208 */ /* 0x000fe40004000000 */
[----:B------:R-:W-:Y:S01]  /*0940*/  FSEL R17, R9, R17, !P0 ;  /* 0x0000001109117208 */ /* 0x000fe20004000000 */
[----:B------:R-:W-:Y:S06]  /*0950*/  BRA `(.L_x_6) ;  /* 0x0000000000547947 */ /* 0x000fec0003800000 */
.L_x_5:
[----:B------:R-:W-:-:S14]  /*0960*/  DSETP.NAN.AND P0, PT, R8, R8, PT ;  /* 0x000000080800722a */ /* 0x000fdc0003f08000 */
[----:B------:R-:W-:Y:S05]  /*0970*/  @P0 BRA `(.L_x_7) ;  /* 0x0000000000440947 */ /* 0x000fea0003800000 */
[----:B------:R-:W-:-:S14]  /*0980*/  DSETP.NAN.AND P0, PT, R6, R6, PT ;  /* 0x000000060600722a */ /* 0x000fdc0003f08000 */
[----:B------:R-:W-:Y:S05]  /*0990*/  @P0 BRA `(.L_x_8) ;  /* 0x0000000000300947 */ /* 0x000fea0003800000 */
[----:B------:R-:W-:Y:S01]  /*09a0*/  ISETP.NE.AND P0, PT, R22, R23, PT ;  /* 0x000000171600720c */ /* 0x000fe20003f05270 */
[----:B------:R-:W-:Y:S02]  /*09b0*/  IMAD.MOV.U32 R16, RZ, RZ, 0x0 ;  /* 0x00000000ff107424 */ /* 0x000fe400078e00ff */
[----:B------:R-:W-:-:S10]  /*09c0*/  IMAD.MOV.U32 R17, RZ, RZ, -0x80000 ;  /* 0xfff80000ff117424 */ /* 0x000fd400078e00ff */
[----:B------:R-:W-:Y:S05]  /*09d0*/  @!P0 BRA `(.L_x_6) ;  /* 0x0000000000348947 */ /* 0x000fea0003800000 */
[----:B------:R-:W-:Y:S02]  /*09e0*/  ISETP.NE.AND P0, PT, R22, 0x7ff00000, PT ;  /* 0x7ff000001600780c */ /* 0x000fe40003f05270 */
[----:B------:R-:W-:Y:S02]  /*09f0*/  LOP3.LUT R17, R9, 0x80000000, R7, 0x48, !PT ;  /* 0x8000000009117812 */ /* 0x000fe400078e4807 */
[----:B------:R-:W-:-:S13]  /*0a00*/  ISETP.EQ.OR P0, PT, R23, RZ, !P0 ;  /* 0x000000ff1700720c */ /* 0x000fda0004702670 */
[----:B------:R-:W-:Y:S01]  /*0a10*/  @P0 LOP3.LUT R4, R17, 0x7ff00000, RZ, 0xfc, !PT ;  /* 0x7ff0000011040812 */ /* 0x000fe200078efcff */
[----:B------:R-:W-:Y:S02]  /*0a20*/  @!P0 IMAD.MOV.U32 R16, RZ, RZ, RZ ;  /* 0x000000ffff108224 */ /* 0x000fe400078e00ff */
[----:B------:R-:W-:Y:S02]  /*0a30*/  @P0 IMAD.MOV.U32 R16, RZ, RZ, RZ ;  /* 0x000000ffff100224 */ /* 0x000fe400078e00ff */
[----:B------:R-:W-:Y:S01]  /*0a40*/  @P0 IMAD.MOV.U32 R17, RZ, RZ, R4 ;  /* 0x000000ffff110224 */ /* 0x000fe200078e0004 */
[----:B------:R-:W-:Y:S06]  /*0a50*/  BRA `(.L_x_6) ;  /* 0x0000000000147947 */ /* 0x000fec0003800000 */
.L_x_8:
[----:B------:R-:W-:Y:S01]  /*0a60*/  LOP3.LUT R17, R7, 0x80000, RZ, 0xfc, !PT ;  /* 0x0008000007117812 */ /* 0x000fe200078efcff */
[----:B------:R-:W-:Y:S01]  /*0a70*/  IMAD.MOV.U32 R16, RZ, RZ, R6 ;  /* 0x000000ffff107224 */ /* 0x000fe200078e0006 */
[----:B------:R-:W-:Y:S06]  /*0a80*/  BRA `(.L_x_6) ;  /* 0x0000000000087947 */ /* 0x000fec0003800000 */
.L_x_7:
[----:B------:R-:W-:Y:S01]  /*0a90*/  LOP3.LUT R17, R9, 0x80000, RZ, 0xfc, !PT ;  /* 0x0008000009117812 */ /* 0x000fe200078efcff */
[----:B------:R-:W-:-:S07]  /*0aa0*/  IMAD.MOV.U32 R16, RZ, RZ, R8 ;  /* 0x000000ffff107224 */ /* 0x000fce00078e0008 */
.L_x_6:
[----:B------:R-:W-:Y:S05]  /*0ab0*/  BSYNC.RECONVERGENT B1 ;  /* 0x0000000000017941 */ /* 0x000fea0003800200 */
.L_x_4:
[----:B------:R-:W-:Y:S02]  /*0ac0*/  IMAD.MOV.U32 R4, RZ, RZ, R12 ;  /* 0x000000ffff047224 */ /* 0x000fe400078e000c */
[----:B------:R-:W-:-:S04]  /*0ad0*/  IMAD.MOV.U32 R5, RZ, RZ, 0x0 ;  /* 0x00000000ff057424 */ /* 0x000fc800078e00ff */
[----:B------:R-:W-:Y:S05]  /*0ae0*/  RET.REL.NODEC R4 `(_Z11Zoom_kernelPhS_iiiid) ;  /* 0xfffffff404447950 */ /* 0x000fea0003c3ffff */
.L_x_9:
[----:B------:R-:W-:-:S00]  /*0af0*/  BRA `(.L_x_9) ;  /* 0xfffffffc00fc7947 */ /* 0x000fc0000383ffff */
[----:B------:R-:W-:-:S00]  /*0b00*/  NOP ;  /* 0x0000000000007918 */ /* 0x000fc00000000000 */
[----:B------:R-:W-:-:S00]  /*0b10*/  NOP ;  /* 0x0000000000007918 */ /* 0x000fc00000000000 */
[----:B------:R-:W-:-:S00]  /*0b20*/  NOP ;  /* 0x0000000000007918 */ /* 0x000fc00000000000 */
[----:B------:R-:W-:-:S00]  /*0b30*/  NOP ;  /* 0x0000000000007918 */ /* 0x000fc00000000000 */
[----:B------:R-:W-:-:S00]  /*0b40*/  NOP ;  /* 0x0000000000007918 */ /* 0x000fc00000000000 */
[----:B------:R-:W-:-:S00]  /*0b50*/  NOP ;  /* 0x0000000000007918 */ /* 0x000fc00000000000 */
[----:B------:R-:W-:-:S00]  /*0b60*/  NOP ;  /* 0x0000000000007918 */ /* 0x000fc00000000000 */
[----:B------:R-:W-:-:S00]  /*0b70*/  NOP ;  /* 0x0000000000007918 */ /* 0x000fc00000000000 */
.L_x_10:


//--------------------- .nv.shared.reserved.0     --------------------------
	.section	.nv.shared.reserved.0,"aw",@nobits
	.weak		__nv_reservedSMEM_offset_0_alias
	.size		__nv_reservedSMEM_offset_0_alias, 0, 64
	.other		__nv_reservedSMEM_offset_0_alias,@"STO_CUDA_RESERVED_SHARED STV_DEFAULT"
__nv_reservedSMEM_offset_0_alias:
	.zero		0
	.zero		64


//--------------------- .nv.constant0._Z11Zoom_kernelPhS_iiiid --------------------------
	.section	.nv.constant0._Z11Zoom_kernelPhS_iiiid,"a",@progbits
	.sectionflags	@""
	.align	4
.nv.constant0._Z11Zoom_kernelPhS_iiiid:
	.zero		936


//--------------------- SYMBOLS --------------------------

	.type		.nv.reservedSmem.offset0,@object
	.size		.nv.reservedSmem.offset0,0x4
